//
// Generated by NVIDIA NVVM Compiler
//
// Compiler Build ID: CL-36424714
// Cuda compilation tools, release 13.0, V13.0.88
// Based on NVVM 20.0.0
//

.version 9.0
.target sm_100
.address_size 64

	// .globl	_Z11batch_clockPj

.visible .entry _Z11batch_clockPj(
	.param .u64 .ptr .align 1 _Z11batch_clockPj_param_0
)
{
	.reg .pred 	%p<2>;
	.reg .b32 	%r<2>;
	.reg .b64 	%rd<131>;

	ld.param.u64 	%rd1, [_Z11batch_clockPj_param_0];
	mov.u32 	%r1, %tid.x;
	setp.ne.s32 	%p1, %r1, 0;
	@%p1 bra 	$L__BB0_2;
	cvta.to.global.u64 	%rd130, %rd1;
	// begin inline asm
	mov.u64 	%rd2, %clock64;
	// end inline asm
	// begin inline asm
	mov.u64 	%rd3, %clock64;
	// end inline asm
	// begin inline asm
	mov.u64 	%rd4, %clock64;
	// end inline asm
	// begin inline asm
	mov.u64 	%rd5, %clock64;
	// end inline asm
	// begin inline asm
	mov.u64 	%rd6, %clock64;
	// end inline asm
	// begin inline asm
	mov.u64 	%rd7, %clock64;
	// end inline asm
	// begin inline asm
	mov.u64 	%rd8, %clock64;
	// end inline asm
	// begin inline asm
	mov.u64 	%rd9, %clock64;
	// end inline asm
	// begin inline asm
	mov.u64 	%rd10, %clock64;
	// end inline asm
	// begin inline asm
	mov.u64 	%rd11, %clock64;
	// end inline asm
	// begin inline asm
	mov.u64 	%rd12, %clock64;
	// end inline asm
	// begin inline asm
	mov.u64 	%rd13, %clock64;
	// end inline asm
	// begin inline asm
	mov.u64 	%rd14, %clock64;
	// end inline asm
	// begin inline asm
	mov.u64 	%rd15, %clock64;
	// end inline asm
	// begin inline asm
	mov.u64 	%rd16, %clock64;
	// end inline asm
	// begin inline asm
	mov.u64 	%rd17, %clock64;
	// end inline asm
	st.global.u32 	[%rd130], %rd2;
	st.global.u32 	[%rd130+4], %rd3;
	st.global.u32 	[%rd130+8], %rd4;
	st.global.u32 	[%rd130+12], %rd5;
	st.global.u32 	[%rd130+16], %rd6;
	st.global.u32 	[%rd130+20], %rd7;
	st.global.u32 	[%rd130+24], %rd8;
	st.global.u32 	[%rd130+28], %rd9;
	st.global.u32 	[%rd130+32], %rd10;
	st.global.u32 	[%rd130+36], %rd11;
	st.global.u32 	[%rd130+40], %rd12;
	st.global.u32 	[%rd130+44], %rd13;
	st.global.u32 	[%rd130+48], %rd14;
	st.global.u32 	[%rd130+52], %rd15;
	st.global.u32 	[%rd130+56], %rd16;
	st.global.u32 	[%rd130+60], %rd17;
	// begin inline asm
	mov.u64 	%rd18, %clock64;
	// end inline asm
	// begin inline asm
	mov.u64 	%rd19, %clock64;
	// end inline asm
	// begin inline asm
	mov.u64 	%rd20, %clock64;
	// end inline asm
	// begin inline asm
	mov.u64 	%rd21, %clock64;
	// end inline asm
	// begin inline asm
	mov.u64 	%rd22, %clock64;
	// end inline asm
	// begin inline asm
	mov.u64 	%rd23, %clock64;
	// end inline asm
	// begin inline asm
	mov.u64 	%rd24, %clock64;
	// end inline asm
	// begin inline asm
	mov.u64 	%rd25, %clock64;
	// end inline asm
	// begin inline asm
	mov.u64 	%rd26, %clock64;
	// end inline asm
	// begin inline asm
	mov.u64 	%rd27, %clock64;
	// end inline asm
	// begin inline asm
	mov.u64 	%rd28, %clock64;
	// end inline asm
	// begin inline asm
	mov.u64 	%rd29, %clock64;
	// end inline asm
	// begin inline asm
	mov.u64 	%rd30, %clock64;
	// end inline asm
	// begin inline asm
	mov.u64 	%rd31, %clock64;
	// end inline asm
	// begin inline asm
	mov.u64 	%rd32, %clock64;
	// end inline asm
	// begin inline asm
	mov.u64 	%rd33, %clock64;
	// end inline asm
	st.global.u32 	[%rd130+64], %rd18;
	st.global.u32 	[%rd130+68], %rd19;
	st.global.u32 	[%rd130+72], %rd20;
	st.global.u32 	[%rd130+76], %rd21;
	st.global.u32 	[%rd130+80], %rd22;
	st.global.u32 	[%rd130+84], %rd23;
	st.global.u32 	[%rd130+88], %rd24;
	st.global.u32 	[%rd130+92], %rd25;
	st.global.u32 	[%rd130+96], %rd26;
	st.global.u32 	[%rd130+100], %rd27;
	st.global.u32 	[%rd130+104], %rd28;
	st.global.u32 	[%rd130+108], %rd29;
	st.global.u32 	[%rd130+112], %rd30;
	st.global.u32 	[%rd130+116], %rd31;
	st.global.u32 	[%rd130+120], %rd32;
	st.global.u32 	[%rd130+124], %rd33;
	// begin inline asm
	mov.u64 	%rd34, %clock64;
	// end inline asm
	// begin inline asm
	mov.u64 	%rd35, %clock64;
	// end inline asm
	// begin inline asm
	mov.u64 	%rd36, %clock64;
	// end inline asm
	// begin inline asm
	mov.u64 	%rd37, %clock64;
	// end inline asm
	// begin inline asm
	mov.u64 	%rd38, %clock64;
	// end inline asm
	// begin inline asm
	mov.u64 	%rd39, %clock64;
	// end inline asm
	// begin inline asm
	mov.u64 	%rd40, %clock64;
	// end inline asm
	// begin inline asm
	mov.u64 	%rd41, %clock64;
	// end inline asm
	// begin inline asm
	mov.u64 	%rd42, %clock64;
	// end inline asm
	// begin inline asm
	mov.u64 	%rd43, %clock64;
	// end inline asm
	// begin inline asm
	mov.u64 	%rd44, %clock64;
	// end inline asm
	// begin inline asm
	mov.u64 	%rd45, %clock64;
	// end inline asm
	// begin inline asm
	mov.u64 	%rd46, %clock64;
	// end inline asm
	// begin inline asm
	mov.u64 	%rd47, %clock64;
	// end inline asm
	// begin inline asm
	mov.u64 	%rd48, %clock64;
	// end inline asm
	// begin inline asm
	mov.u64 	%rd49, %clock64;
	// end inline asm
	st.global.u32 	[%rd130+128], %rd34;
	st.global.u32 	[%rd130+132], %rd35;
	st.global.u32 	[%rd130+136], %rd36;
	st.global.u32 	[%rd130+140], %rd37;
	st.global.u32 	[%rd130+144], %rd38;
	st.global.u32 	[%rd130+148], %rd39;
	st.global.u32 	[%rd130+152], %rd40;
	st.global.u32 	[%rd130+156], %rd41;
	st.global.u32 	[%rd130+160], %rd42;
	st.global.u32 	[%rd130+164], %rd43;
	st.global.u32 	[%rd130+168], %rd44;
	st.global.u32 	[%rd130+172], %rd45;
	st.global.u32 	[%rd130+176], %rd46;
	st.global.u32 	[%rd130+180], %rd47;
	st.global.u32 	[%rd130+184], %rd48;
	st.global.u32 	[%rd130+188], %rd49;
	// begin inline asm
	mov.u64 	%rd50, %clock64;
	// end inline asm
	// begin inline asm
	mov.u64 	%rd51, %clock64;
	// end inline asm
	// begin inline asm
	mov.u64 	%rd52, %clock64;
	// end inline asm
	// begin inline asm
	mov.u64 	%rd53, %clock64;
	// end inline asm
	// begin inline asm
	mov.u64 	%rd54, %clock64;
	// end inline asm
	// begin inline asm
	mov.u64 	%rd55, %clock64;
	// end inline asm
	// begin inline asm
	mov.u64 	%rd56, %clock64;
	// end inline asm
	// begin inline asm
	mov.u64 	%rd57, %clock64;
	// end inline asm
	// begin inline asm
	mov.u64 	%rd58, %clock64;
	// end inline asm
	// begin inline asm
	mov.u64 	%rd59, %clock64;
	// end inline asm
	// begin inline asm
	mov.u64 	%rd60, %clock64;
	// end inline asm
	// begin inline asm
	mov.u64 	%rd61, %clock64;
	// end inline asm
	// begin inline asm
	mov.u64 	%rd62, %clock64;
	// end inline asm
	// begin inline asm
	mov.u64 	%rd63, %clock64;
	// end inline asm
	// begin inline asm
	mov.u64 	%rd64, %clock64;
	// end inline asm
	// begin inline asm
	mov.u64 	%rd65, %clock64;
	// end inline asm
	st.global.u32 	[%rd130+192], %rd50;
	st.global.u32 	[%rd130+196], %rd51;
	st.global.u32 	[%rd130+200], %rd52;
	st.global.u32 	[%rd130+204], %rd53;
	st.global.u32 	[%rd130+208], %rd54;
	st.global.u32 	[%rd130+212], %rd55;
	st.global.u32 	[%rd130+216], %rd56;
	st.global.u32 	[%rd130+220], %rd57;
	st.global.u32 	[%rd130+224], %rd58;
	st.global.u32 	[%rd130+228], %rd59;
	st.global.u32 	[%rd130+232], %rd60;
	st.global.u32 	[%rd130+236], %rd61;
	st.global.u32 	[%rd130+240], %rd62;
	st.global.u32 	[%rd130+244], %rd63;
	st.global.u32 	[%rd130+248], %rd64;
	st.global.u32 	[%rd130+252], %rd65;
	// begin inline asm
	mov.u64 	%rd66, %clock64;
	// end inline asm
	// begin inline asm
	mov.u64 	%rd67, %clock64;
	// end inline asm
	// begin inline asm
	mov.u64 	%rd68, %clock64;
	// end inline asm
	// begin inline asm
	mov.u64 	%rd69, %clock64;
	// end inline asm
	// begin inline asm
	mov.u64 	%rd70, %clock64;
	// end inline asm
	// begin inline asm
	mov.u64 	%rd71, %clock64;
	// end inline asm
	// begin inline asm
	mov.u64 	%rd72, %clock64;
	// end inline asm
	// begin inline asm
	mov.u64 	%rd73, %clock64;
	// end inline asm
	// begin inline asm
	mov.u64 	%rd74, %clock64;
	// end inline asm
	// begin inline asm
	mov.u64 	%rd75, %clock64;
	// end inline asm
	// begin inline asm
	mov.u64 	%rd76, %clock64;
	// end inline asm
	// begin inline asm
	mov.u64 	%rd77, %clock64;
	// end inline asm
	// begin inline asm
	mov.u64 	%rd78, %clock64;
	// end inline asm
	// begin inline asm
	mov.u64 	%rd79, %clock64;
	// end inline asm
	// begin inline asm
	mov.u64 	%rd80, %clock64;
	// end inline asm
	// begin inline asm
	mov.u64 	%rd81, %clock64;
	// end inline asm
	st.global.u32 	[%rd130+256], %rd66;
	st.global.u32 	[%rd130+260], %rd67;
	st.global.u32 	[%rd130+264], %rd68;
	st.global.u32 	[%rd130+268], %rd69;
	st.global.u32 	[%rd130+272], %rd70;
	st.global.u32 	[%rd130+276], %rd71;
	st.global.u32 	[%rd130+280], %rd72;
	st.global.u32 	[%rd130+284], %rd73;
	st.global.u32 	[%rd130+288], %rd74;
	st.global.u32 	[%rd130+292], %rd75;
	st.global.u32 	[%rd130+296], %rd76;
	st.global.u32 	[%rd130+300], %rd77;
	st.global.u32 	[%rd130+304], %rd78;
	st.global.u32 	[%rd130+308], %rd79;
	st.global.u32 	[%rd130+312], %rd80;
	st.global.u32 	[%rd130+316], %rd81;
	// begin inline asm
	mov.u64 	%rd82, %clock64;
	// end inline asm
	// begin inline asm
	mov.u64 	%rd83, %clock64;
	// end inline asm
	// begin inline asm
	mov.u64 	%rd84, %clock64;
	// end inline asm
	// begin inline asm
	mov.u64 	%rd85, %clock64;
	// end inline asm
	// begin inline asm
	mov.u64 	%rd86, %clock64;
	// end inline asm
	// begin inline asm
	mov.u64 	%rd87, %clock64;
	// end inline asm
	// begin inline asm
	mov.u64 	%rd88, %clock64;
	// end inline asm
	// begin inline asm
	mov.u64 	%rd89, %clock64;
	// end inline asm
	// begin inline asm
	mov.u64 	%rd90, %clock64;
	// end inline asm
	// begin inline asm
	mov.u64 	%rd91, %clock64;
	// end inline asm
	// begin inline asm
	mov.u64 	%rd92, %clock64;
	// end inline asm
	// begin inline asm
	mov.u64 	%rd93, %clock64;
	// end inline asm
	// begin inline asm
	mov.u64 	%rd94, %clock64;
	// end inline asm
	// begin inline asm
	mov.u64 	%rd95, %clock64;
	// end inline asm
	// begin inline asm
	mov.u64 	%rd96, %clock64;
	// end inline asm
	// begin inline asm
	mov.u64 	%rd97, %clock64;
	// end inline asm
	st.global.u32 	[%rd130+320], %rd82;
	st.global.u32 	[%rd130+324], %rd83;
	st.global.u32 	[%rd130+328], %rd84;
	st.global.u32 	[%rd130+332], %rd85;
	st.global.u32 	[%rd130+336], %rd86;
	st.global.u32 	[%rd130+340], %rd87;
	st.global.u32 	[%rd130+344], %rd88;
	st.global.u32 	[%rd130+348], %rd89;
	st.global.u32 	[%rd130+352], %rd90;
	st.global.u32 	[%rd130+356], %rd91;
	st.global.u32 	[%rd130+360], %rd92;
	st.global.u32 	[%rd130+364], %rd93;
	st.global.u32 	[%rd130+368], %rd94;
	st.global.u32 	[%rd130+372], %rd95;
	st.global.u32 	[%rd130+376], %rd96;
	st.global.u32 	[%rd130+380], %rd97;
	// begin inline asm
	mov.u64 	%rd98, %clock64;
	// end inline asm
	// begin inline asm
	mov.u64 	%rd99, %clock64;
	// end inline asm
	// begin inline asm
	mov.u64 	%rd100, %clock64;
	// end inline asm
	// begin inline asm
	mov.u64 	%rd101, %clock64;
	// end inline asm
	// begin inline asm
	mov.u64 	%rd102, %clock64;
	// end inline asm
	// begin inline asm
	mov.u64 	%rd103, %clock64;
	// end inline asm
	// begin inline asm
	mov.u64 	%rd104, %clock64;
	// end inline asm
	// begin inline asm
	mov.u64 	%rd105, %clock64;
	// end inline asm
	// begin inline asm
	mov.u64 	%rd106, %clock64;
	// end inline asm
	// begin inline asm
	mov.u64 	%rd107, %clock64;
	// end inline asm
	// begin inline asm
	mov.u64 	%rd108, %clock64;
	// end inline asm
	// begin inline asm
	mov.u64 	%rd109, %clock64;
	// end inline asm
	// begin inline asm
	mov.u64 	%rd110, %clock64;
	// end inline asm
	// begin inline asm
	mov.u64 	%rd111, %clock64;
	// end inline asm
	// begin inline asm
	mov.u64 	%rd112, %clock64;
	// end inline asm
	// begin inline asm
	mov.u64 	%rd113, %clock64;
	// end inline asm
	st.global.u32 	[%rd130+384], %rd98;
	st.global.u32 	[%rd130+388], %rd99;
	st.global.u32 	[%rd130+392], %rd100;
	st.global.u32 	[%rd130+396], %rd101;
	st.global.u32 	[%rd130+400], %rd102;
	st.global.u32 	[%rd130+404], %rd103;
	st.global.u32 	[%rd130+408], %rd104;
	st.global.u32 	[%rd130+412], %rd105;
	st.global.u32 	[%rd130+416], %rd106;
	st.global.u32 	[%rd130+420], %rd107;
	st.global.u32 	[%rd130+424], %rd108;
	st.global.u32 	[%rd130+428], %rd109;
	st.global.u32 	[%rd130+432], %rd110;
	st.global.u32 	[%rd130+436], %rd111;
	st.global.u32 	[%rd130+440], %rd112;
	st.global.u32 	[%rd130+444], %rd113;
	// begin inline asm
	mov.u64 	%rd114, %clock64;
	// end inline asm
	// begin inline asm
	mov.u64 	%rd115, %clock64;
	// end inline asm
	// begin inline asm
	mov.u64 	%rd116, %clock64;
	// end inline asm
	// begin inline asm
	mov.u64 	%rd117, %clock64;
	// end inline asm
	// begin inline asm
	mov.u64 	%rd118, %clock64;
	// end inline asm
	// begin inline asm
	mov.u64 	%rd119, %clock64;
	// end inline asm
	// begin inline asm
	mov.u64 	%rd120, %clock64;
	// end inline asm
	// begin inline asm
	mov.u64 	%rd121, %clock64;
	// end inline asm
	// begin inline asm
	mov.u64 	%rd122, %clock64;
	// end inline asm
	// begin inline asm
	mov.u64 	%rd123, %clock64;
	// end inline asm
	// begin inline asm
	mov.u64 	%rd124, %clock64;
	// end inline asm
	// begin inline asm
	mov.u64 	%rd125, %clock64;
	// end inline asm
	// begin inline asm
	mov.u64 	%rd126, %clock64;
	// end inline asm
	// begin inline asm
	mov.u64 	%rd127, %clock64;
	// end inline asm
	// begin inline asm
	mov.u64 	%rd128, %clock64;
	// end inline asm
	// begin inline asm
	mov.u64 	%rd129, %clock64;
	// end inline asm
	st.global.u32 	[%rd130+448], %rd114;
	st.global.u32 	[%rd130+452], %rd115;
	st.global.u32 	[%rd130+456], %rd116;
	st.global.u32 	[%rd130+460], %rd117;
	st.global.u32 	[%rd130+464], %rd118;
	st.global.u32 	[%rd130+468], %rd119;
	st.global.u32 	[%rd130+472], %rd120;
	st.global.u32 	[%rd130+476], %rd121;
	st.global.u32 	[%rd130+480], %rd122;
	st.global.u32 	[%rd130+484], %rd123;
	st.global.u32 	[%rd130+488], %rd124;
	st.global.u32 	[%rd130+492], %rd125;
	st.global.u32 	[%rd130+496], %rd126;
	st.global.u32 	[%rd130+500], %rd127;
	st.global.u32 	[%rd130+504], %rd128;
	st.global.u32 	[%rd130+508], %rd129;
$L__BB0_2:
	ret;

}
	// .globl	_Z12batch_clock2PjPiPKiii
.visible .entry _Z12batch_clock2PjPiPKiii(
	.param .u64 .ptr .align 1 _Z12batch_clock2PjPiPKiii_param_0,
	.param .u64 .ptr .align 1 _Z12batch_clock2PjPiPKiii_param_1,
	.param .u64 .ptr .align 1 _Z12batch_clock2PjPiPKiii_param_2,
	.param .u32 _Z12batch_clock2PjPiPKiii_param_3,
	.param .u32 _Z12batch_clock2PjPiPKiii_param_4
)
{
	.reg .pred 	%p<4>;
	.reg .b32 	%r<64>;
	.reg .b64 	%rd<29>;

	ld.param.u64 	%rd4, [_Z12batch_clock2PjPiPKiii_param_0];
	ld.param.u64 	%rd5, [_Z12batch_clock2PjPiPKiii_param_1];
	ld.param.u64 	%rd6, [_Z12batch_clock2PjPiPKiii_param_2];
	ld.param.u32 	%r7, [_Z12batch_clock2PjPiPKiii_param_3];
	ld.param.u32 	%r61, [_Z12batch_clock2PjPiPKiii_param_4];
	mov.u32 	%r9, %tid.x;
	setp.ne.s32 	%p1, %r9, 0;
	@%p1 bra 	$L__BB1_5;
	setp.gt.u32 	%p2, %r61, 127;
	mov.b32 	%r63, 0;
	@%p2 bra 	$L__BB1_4;
	cvta.to.global.u64 	%rd7, %rd6;
	ld.global.u32 	%r12, [%rd7+4];
	ld.global.u32 	%r13, [%rd7+12];
	ld.global.u32 	%r14, [%rd7+20];
	ld.global.u32 	%r15, [%rd7+24];
	ld.global.u32 	%r16, [%rd7+28];
	ld.global.u32 	%r17, [%rd7+36];
	ld.global.u32 	%r18, [%rd7+40];
	ld.global.u32 	%r19, [%rd7+44];
	ld.global.u32 	%r20, [%rd7+48];
	ld.global.u32 	%r21, [%rd7+52];
	ld.global.u32 	%r22, [%rd7+56];
	ld.global.u32 	%r23, [%rd7+60];
	ld.global.u32 	%r24, [%rd7+32];
	ld.global.u32 	%r25, [%rd7+16];
	ld.global.u32 	%r26, [%rd7+8];
	shl.b32 	%r27, %r7, 2;
	shl.b32 	%r28, %r26, 1;
	add.s32 	%r29, %r27, %r28;
	add.s32 	%r30, %r12, %r7;
	add.s32 	%r31, %r30, %r29;
	mad.lo.s32 	%r32, %r7, 3, %r13;
	mad.lo.s32 	%r33, %r32, 3, %r31;
	shl.b32 	%r34, %r7, 4;
	shl.b32 	%r35, %r25, 2;
	add.s32 	%r36, %r34, %r35;
	add.s32 	%r37, %r33, %r36;
	mad.lo.s32 	%r38, %r7, 5, %r14;
	mad.lo.s32 	%r39, %r38, 5, %r37;
	mad.lo.s32 	%r40, %r7, 6, %r15;
	mad.lo.s32 	%r41, %r40, 6, %r39;
	mad.lo.s32 	%r42, %r7, 7, %r16;
	mad.lo.s32 	%r43, %r42, 7, %r41;
	shl.b32 	%r44, %r7, 6;
	shl.b32 	%r45, %r24, 3;
	add.s32 	%r46, %r44, %r45;
	add.s32 	%r47, %r43, %r46;
	mad.lo.s32 	%r48, %r7, 9, %r17;
	mad.lo.s32 	%r49, %r48, 9, %r47;
	mad.lo.s32 	%r50, %r7, 10, %r18;
	mad.lo.s32 	%r51, %r50, 10, %r49;
	mad.lo.s32 	%r52, %r7, 11, %r19;
	mad.lo.s32 	%r53, %r52, 11, %r51;
	mad.lo.s32 	%r54, %r7, 12, %r20;
	mad.lo.s32 	%r55, %r54, 12, %r53;
	mad.lo.s32 	%r56, %r7, 13, %r21;
	mad.lo.s32 	%r57, %r56, 13, %r55;
	mad.lo.s32 	%r58, %r7, 14, %r22;
	mad.lo.s32 	%r59, %r58, 14, %r57;
	mad.lo.s32 	%r60, %r7, 15, %r23;
	mad.lo.s32 	%r1, %r60, 15, %r59;
	mul.wide.u32 	%rd8, %r61, 4;
	cvta.to.global.u64 	%rd9, %rd4;
	add.s64 	%rd10, %rd8, %rd9;
	add.s64 	%rd28, %rd10, 32;
	mov.b32 	%r63, 0;
$L__BB1_3:
	.pragma "nounroll";
	// begin inline asm
	mov.u64 	%rd11, %clock64;
	// end inline asm
	// begin inline asm
	mov.u64 	%rd12, %clock64;
	// end inline asm
	// begin inline asm
	mov.u64 	%rd13, %clock64;
	// end inline asm
	// begin inline asm
	mov.u64 	%rd14, %clock64;
	// end inline asm
	// begin inline asm
	mov.u64 	%rd15, %clock64;
	// end inline asm
	// begin inline asm
	mov.u64 	%rd16, %clock64;
	// end inline asm
	// begin inline asm
	mov.u64 	%rd17, %clock64;
	// end inline asm
	// begin inline asm
	mov.u64 	%rd18, %clock64;
	// end inline asm
	// begin inline asm
	mov.u64 	%rd19, %clock64;
	// end inline asm
	// begin inline asm
	mov.u64 	%rd20, %clock64;
	// end inline asm
	// begin inline asm
	mov.u64 	%rd21, %clock64;
	// end inline asm
	// begin inline asm
	mov.u64 	%rd22, %clock64;
	// end inline asm
	// begin inline asm
	mov.u64 	%rd23, %clock64;
	// end inline asm
	// begin inline asm
	mov.u64 	%rd24, %clock64;
	// end inline asm
	// begin inline asm
	mov.u64 	%rd25, %clock64;
	// end inline asm
	// begin inline asm
	mov.u64 	%rd26, %clock64;
	// end inline asm
	add.s32 	%r63, %r63, %r1;
	st.global.u32 	[%rd28+-32], %rd11;
	st.global.u32 	[%rd28+-28], %rd12;
	st.global.u32 	[%rd28+-24], %rd13;
	st.global.u32 	[%rd28+-20], %rd14;
	st.global.u32 	[%rd28+-16], %rd15;
	st.global.u32 	[%rd28+-12], %rd16;
	st.global.u32 	[%rd28+-8], %rd17;
	st.global.u32 	[%rd28+-4], %rd18;
	st.global.u32 	[%rd28], %rd19;
	st.global.u32 	[%rd28+4], %rd20;
	st.global.u32 	[%rd28+8], %rd21;
	st.global.u32 	[%rd28+12], %rd22;
	st.global.u32 	[%rd28+16], %rd23;
	st.global.u32 	[%rd28+20], %rd24;
	st.global.u32 	[%rd28+24], %rd25;
	st.global.u32 	[%rd28+28], %rd26;
	add.s32 	%r5, %r61, 16;
	add.s64 	%rd28, %rd28, 64;
	setp.lt.u32 	%p3, %r61, 112;
	mov.u32 	%r61, %r5;
	@%p3 bra 	$L__BB1_3;
$L__BB1_4:
	cvta.to.global.u64 	%rd27, %rd5;
	st.global.u32 	[%rd27], %r63;
$L__BB1_5:
	ret;

}


// ===== COMPILED SASS (sm_100) =====

	.target	sm_100

	.elftype	@"ET_EXEC"


//--------------------- .note.nv.tkinfo           --------------------------
	.section	.note.nv.tkinfo,"",@"SHT_NOTE"
	.sectionflags	@"SHF_NOTE_NV_TKINFO"
	.tkinfo
        /*0018*/ 	.word	0x00000002
        /*0030*/ 	.string	""
        /*0030*/ 	.string	"ptxas"
        /*0030*/ 	.string	"Cuda compilation tools, release 13.0, V13.0.88"
        /*0030*/ 	.string	"Build cuda_13.0.r13.0/compiler.36424714_0"
        /*0030*/ 	.string	"-arch sm_100 -m 64 "



//--------------------- .note.nv.cuinfo           --------------------------
	.section	.note.nv.cuinfo,"",@"SHT_NOTE"
	.sectionflags	@"SHF_NOTE_NV_CUINFO"
        /*0018*/ 	.short	0x0002
        /*001a*/ 	.short	0x0064
        /*001c*/ 	.short	0x0082
	.zero		2


//--------------------- .nv.info                  --------------------------
	.section	.nv.info,"",@"SHT_CUDA_INFO"
	.align	4


	//----- nvinfo : EIATTR_REGCOUNT
	.align		4
        /*0000*/ 	.byte	0x04, 0x2f
        /*0002*/ 	.short	(.L_1 - .L_0)
	.align		4
.L_0:
        /*0004*/ 	.word	index@(_Z11batch_clockPj)
        /*0008*/ 	.word	0x00000020


	//----- nvinfo : EIATTR_FRAME_SIZE
	.align		4
.L_1:
        /*000c*/ 	.byte	0x04, 0x11
        /*000e*/ 	.short	(.L_3 - .L_2)
	.align		4
.L_2:
        /*0010*/ 	.word	index@(_Z11batch_clockPj)
        /*0014*/ 	.word	0x00000000


	//----- nvinfo : EIATTR_REGCOUNT
	.align		4
.L_3:
        /*0018*/ 	.byte	0x04, 0x2f
        /*001a*/ 	.short	(.L_5 - .L_4)
	.align		4
.L_4:
        /*001c*/ 	.word	index@(_Z12batch_clock2PjPiPKiii)
        /*0020*/ 	.word	0x00000020


	//----- nvinfo : EIATTR_FRAME_SIZE
	.align		4
.L_5:
        /*0024*/ 	.byte	0x04, 0x11
        /*0026*/ 	.short	(.L_7 - .L_6)
	.align		4
.L_6:
        /*0028*/ 	.word	index@(_Z12batch_clock2PjPiPKiii)
        /*002c*/ 	.word	0x00000000


	//----- nvinfo : EIATTR_MIN_STACK_SIZE
	.align		4
.L_7:
        /*0030*/ 	.byte	0x04, 0x12
        /*0032*/ 	.short	(.L_9 - .L_8)
	.align		4
.L_8:
        /*0034*/ 	.word	index@(_Z12batch_clock2PjPiPKiii)
        /*0038*/ 	.word	0x00000000


	//----- nvinfo : EIATTR_MIN_STACK_SIZE
	.align		4
.L_9:
        /*003c*/ 	.byte	0x04, 0x12
        /*003e*/ 	.short	(.L_11 - .L_10)
	.align		4
.L_10:
        /*0040*/ 	.word	index@(_Z11batch_clockPj)
        /*0044*/ 	.word	0x00000000
.L_11:


//--------------------- .nv.compat                --------------------------
	.section	.nv.compat,"",@"SHT_CUDA_COMPAT_INFO"
	.align	4
        /*0000*/ 	.byte	0x02, 0x09, 0x00, 0x00, 0x02, 0x02, 0x01, 0x00, 0x02, 0x05, 0x05, 0x00, 0x03, 0x07, 0x01, 0x01
        /*0010*/ 	.byte	0x02, 0x03, 0x00, 0x00, 0x02, 0x06, 0x01, 0x00, 0x04, 0x0b, 0x08, 0x00, 0x09, 0x00, 0x00, 0x00
        /*0020*/ 	.byte	0x00, 0x00, 0x00, 0x00


//--------------------- .nv.info._Z12batch_clock2PjPiPKiii --------------------------
	.section	.nv.info._Z12batch_clock2PjPiPKiii,"",@"SHT_CUDA_INFO"
	.sectionflags	@""
	.align	4


	//----- nvinfo : EIATTR_CUDA_API_VERSION
	.align		4
        /*0000*/ 	.byte	0x04, 0x37
        /*0002*/ 	.short	(.L_13 - .L_12)
.L_12:
        /*0004*/ 	.word	0x00000082


	//----- nvinfo : EIATTR_KPARAM_INFO
	.align		4
.L_13:
        /*0008*/ 	.byte	0x04, 0x17
        /*000a*/ 	.short	(.L_15 - .L_14)
.L_14:
        /*000c*/ 	.word	0x00000000
        /*0010*/ 	.short	0x0004
        /*0012*/ 	.short	0x001c
        /*0014*/ 	.byte	0x00, 0xf0, 0x11, 0x00


	//----- nvinfo : EIATTR_KPARAM_INFO
	.align		4
.L_15:
        /*0018*/ 	.byte	0x04, 0x17
        /*001a*/ 	.short	(.L_17 - .L_16)
.L_16:
        /*001c*/ 	.word	0x00000000
        /*0020*/ 	.short	0x0003
        /*0022*/ 	.short	0x0018
        /*0024*/ 	.byte	0x00, 0xf0, 0x11, 0x00


	//----- nvinfo : EIATTR_KPARAM_INFO
	.align		4
.L_17:
        /*0028*/ 	.byte	0x04, 0x17
        /*002a*/ 	.short	(.L_19 - .L_18)
.L_18:
        /*002c*/ 	.word	0x00000000
        /*0030*/ 	.short	0x0002
        /*0032*/ 	.short	0x0010
        /*0034*/ 	.byte	0x00, 0xf5, 0x21, 0x00


	//----- nvinfo : EIATTR_KPARAM_INFO
	.align		4
.L_19:
        /*0038*/ 	.byte	0x04, 0x17
        /*003a*/ 	.short	(.L_21 - .L_20)
.L_20:
        /*003c*/ 	.word	0x00000000
        /*0040*/ 	.short	0x0001
        /*0042*/ 	.short	0x0008
        /*0044*/ 	.byte	0x00, 0xf5, 0x21, 0x00


	//----- nvinfo : EIATTR_KPARAM_INFO
	.align		4
.L_21:
        /*0048*/ 	.byte	0x04, 0x17
        /*004a*/ 	.short	(.L_23 - .L_22)
.L_22:
        /*004c*/ 	.word	0x00000000
        /*0050*/ 	.short	0x0000
        /*0052*/ 	.short	0x0000
        /*0054*/ 	.byte	0x00, 0xf5, 0x21, 0x00


	//----- nvinfo : EIATTR_SPARSE_MMA_MASK
	.align		4
.L_23:
        /*0058*/ 	.byte	0x03, 0x50
        /*005a*/ 	.short	0x0000


	//----- nvinfo : EIATTR_MAXREG_COUNT
	.align		4
        /*005c*/ 	.byte	0x03, 0x1b
        /*005e*/ 	.short	0x00ff


	//----- nvinfo : EIATTR_MERCURY_ISA_VERSION
	.align		4
        /*0060*/ 	.byte	0x03, 0x5f
        /*0062*/ 	.short	0x0101


	//----- nvinfo : EIATTR_VRC_CTA_INIT_COUNT
	.align		4
        /*0064*/ 	.byte	0x02, 0x4a
	.zero		1
	.zero		1


	//----- nvinfo : EIATTR_EXIT_INSTR_OFFSETS
	.align		4
        /*0068*/ 	.byte	0x04, 0x1c
        /*006a*/ 	.short	(.L_25 - .L_24)


	//   ....[0]....
.L_24:
        /*006c*/ 	.word	0x00000040


	//   ....[1]....
        /*0070*/ 	.word	0x000006a0


	//----- nvinfo : EIATTR_CBANK_PARAM_SIZE
	.align		4
.L_25:
        /*0074*/ 	.byte	0x03, 0x19
        /*0076*/ 	.short	0x0020


	//----- nvinfo : EIATTR_PARAM_CBANK
	.align		4
        /*0078*/ 	.byte	0x04, 0x0a
        /*007a*/ 	.short	(.L_27 - .L_26)
	.align		4
.L_26:
        /*007c*/ 	.word	index@(.nv.constant0._Z12batch_clock2PjPiPKiii)
        /*0080*/ 	.short	0x0380
        /*0082*/ 	.short	0x0020


	//----- nvinfo : EIATTR_SW_WAR
	.align		4
.L_27:
        /*0084*/ 	.byte	0x04, 0x36
        /*0086*/ 	.short	(.L_29 - .L_28)
.L_28:
        /*0088*/ 	.word	0x00000008
.L_29:


//--------------------- .nv.info._Z11batch_clockPj --------------------------
	.section	.nv.info._Z11batch_clockPj,"",@"SHT_CUDA_INFO"
	.sectionflags	@""
	.align	4


	//----- nvinfo : EIATTR_CUDA_API_VERSION
	.align		4
        /*0000*/ 	.byte	0x04, 0x37
        /*0002*/ 	.short	(.L_31 - .L_30)
.L_30:
        /*0004*/ 	.word	0x00000082


	//----- nvinfo : EIATTR_KPARAM_INFO
	.align		4
.L_31:
        /*0008*/ 	.byte	0x04, 0x17
        /*000a*/ 	.short	(.L_33 - .L_32)
.L_32:
        /*000c*/ 	.word	0x00000000
        /*0010*/ 	.short	0x0000
        /*0012*/ 	.short	0x0000
        /*0014*/ 	.byte	0x00, 0xf5, 0x21, 0x00


	//----- nvinfo : EIATTR_SPARSE_MMA_MASK
	.align		4
.L_33:
        /*0018*/ 	.byte	0x03, 0x50
        /*001a*/ 	.short	0x0000


	//----- nvinfo : EIATTR_MAXREG_COUNT
	.align		4
        /*001c*/ 	.byte	0x03, 0x1b
        /*001e*/ 	.short	0x00ff


	//----- nvinfo : EIATTR_MERCURY_ISA_VERSION
	.align		4
        /*0020*/ 	.byte	0x03, 0x5f
        /*0022*/ 	.short	0x0101


	//----- nvinfo : EIATTR_VRC_CTA_INIT_COUNT
	.align		4
        /*0024*/ 	.byte	0x02, 0x4a
	.zero		1
	.zero		1


	//----- nvinfo : EIATTR_EXIT_INSTR_OFFSETS
	.align		4
        /*0028*/ 	.byte	0x04, 0x1c
        /*002a*/ 	.short	(.L_35 - .L_34)


	//   ....[0]....
.L_34:
        /*002c*/ 	.word	0x00000030


	//   ....[1]....
        /*0030*/ 	.word	0x00001070


	//----- nvinfo : EIATTR_CBANK_PARAM_SIZE
	.align		4
.L_35:
        /*0034*/ 	.byte	0x03, 0x19
        /*0036*/ 	.short	0x0008


	//----- nvinfo : EIATTR_PARAM_CBANK
	.align		4
        /*0038*/ 	.byte	0x04, 0x0a
        /*003a*/ 	.short	(.L_37 - .L_36)
	.align		4
.L_36:
        /*003c*/ 	.word	index@(.nv.constant0._Z11batch_clockPj)
        /*0040*/ 	.short	0x0380
        /*0042*/ 	.short	0x0008


	//----- nvinfo : EIATTR_SW_WAR
	.align		4
.L_37:
        /*0044*/ 	.byte	0x04, 0x36
        /*0046*/ 	.short	(.L_39 - .L_38)
.L_38:
        /*0048*/ 	.word	0x00000008
.L_39:


//--------------------- .nv.callgraph             --------------------------
	.section	.nv.callgraph,"",@"SHT_CUDA_CALLGRAPH"
	.align	4
	.sectionentsize	8
	.align		4
        /*0000*/ 	.word	0x00000000
	.align		4
        /*0004*/ 	.word	0xffffffff
	.align		4
        /*0008*/ 	.word	0x00000000
	.align		4
        /*000c*/ 	.word	0xfffffffe
	.align		4
        /*0010*/ 	.word	0x00000000
	.align		4
        /*0014*/ 	.word	0xfffffffd
	.align		4
        /*0018*/ 	.word	0x00000000
	.align		4
        /*001c*/ 	.word	0xfffffffc


//--------------------- .text._Z12batch_clock2PjPiPKiii --------------------------
	.section	.text._Z12batch_clock2PjPiPKiii,"ax",@progbits
	.align	128
        .global         _Z12batch_clock2PjPiPKiii
        .type           _Z12batch_clock2PjPiPKiii,@function
        .size           _Z12batch_clock2PjPiPKiii,(.L_x_4 - _Z12batch_clock2PjPiPKiii)
        .other          _Z12batch_clock2PjPiPKiii,@"STO_CUDA_ENTRY STV_DEFAULT"
_Z12batch_clock2PjPiPKiii:
.text._Z12batch_clock2PjPiPKiii:
[----:B------:R-:W-:Y:S01]  /*0000*/  LDC R1, c[0x0][0x37c] ;  /* 0x0000df00ff017b82 */ /* 0x000fe20000000800 */
[----:B------:R-:W0:Y:S01]  /*0010*/  S2R R0, SR_TID.X ;  /* 0x0000000000007919 */ /* 0x000e220000002100 */
[----:B------:R-:W1:Y:S01]  /*0020*/  LDCU UR6, c[0x0][0x39c] ;  /* 0x00007380ff0677ac */ /* 0x000e620008000800 */
[----:B0-----:R-:W-:-:S13]  /*0030*/  ISETP.NE.AND P0, PT, R0, RZ, PT ;  /* 0x000000ff0000720c */ /* 0x001fda0003f05270 */
[----:B-1----:R-:W-:Y:S05]  /*0040*/  @P0 EXIT ;  /* 0x000000000000094d */ /* 0x002fea0003800000 */
[----:B------:R-:W0:Y:S01]  /*0050*/  LDCU UR7, c[0x0][0x39c] ;  /* 0x00007380ff0777ac */ /* 0x000e220008000800 */
[----:B------:R-:W-:Y:S01]  /*0060*/  HFMA2 R5, -RZ, RZ, 0, 0 ;  /* 0x00000000ff057431 */ /* 0x000fe200000001ff */
[----:B------:R-:W1:Y:S01]  /*0070*/  LDCU.64 UR8, c[0x0][0x358] ;  /* 0x00006b00ff0877ac */ /* 0x000e620008000a00 */
[----:B0-----:R-:W-:-:S09]  /*0080*/  UISETP.GT.U32.AND UP0, UPT, UR7, 0x7f, UPT ;  /* 0x0000007f0700788c */ /* 0x001fd2000bf04070 */
[----:B-1----:R-:W-:Y:S05]  /*0090*/  BRA.U UP0, `(.L_x_0) ;  /* 0x0000000500787547 */ /* 0x002fea000b800000 */
[----:B------:R-:W0:Y:S01]  /*00a0*/  LDC.64 R2, c[0x0][0x390] ;  /* 0x0000e400ff027b82 */ /* 0x000e220000000a00 */
[----:B------:R-:W1:Y:S07]  /*00b0*/  LDCU.64 UR4, c[0x0][0x380] ;  /* 0x00007000ff0477ac */ /* 0x000e6e0008000a00 */
[----:B------:R-:W2:Y:S01]  /*00c0*/  LDC R11, c[0x0][0x398] ;  /* 0x0000e600ff0b7b82 */ /* 0x000ea20000000800 */
[----:B0-----:R-:W2:Y:S04]  /*00d0*/  LDG.E R24, desc[UR8][R2.64+0x8] ;  /* 0x0000080802187981 */ /* 0x001ea8000c1e1900 */
[----:B------:R-:W3:Y:S04]  /*00e0*/  LDG.E R12, desc[UR8][R2.64+0x4] ;  /* 0x00000408020c7981 */ /* 0x000ee8000c1e1900 */
[----:B------:R-:W4:Y:S04]  /*00f0*/  LDG.E R14, desc[UR8][R2.64+0xc] ;  /* 0x00000c08020e7981 */ /* 0x000f28000c1e1900 */
[----:B------:R-:W5:Y:S04]  /*0100*/  LDG.E R22, desc[UR8][R2.64+0x10] ;  /* 0x0000100802167981 */ /* 0x000f68000c1e1900 */
        /* <DEDUP_REMOVED lines=10> */
[----:B------:R0:W5:Y:S01]  /*01b0*/  LDG.E R9, desc[UR8][R2.64+0x3c] ;  /* 0x00003c0802097981 */ /* 0x000162000c1e1900 */
[----:B-1----:R-:W-:-:S04]  /*01c0*/  UIMAD.WIDE.U32 UR4, UR7, 0x4, UR4 ;  /* 0x00000004070478a5 */ /* 0x002fc8000f8e0004 */
[----:B------:R-:W-:-:S04]  /*01d0*/  UIADD3 UR7, UP0, UPT, UR4, 0x20, URZ ;  /* 0x0000002004077890 */ /* 0x000fc8000ff1e0ff */
[----:B------:R-:W-:Y:S01]  /*01e0*/  UIADD3.X UR4, UPT, UPT, URZ, UR5, URZ, UP0, !UPT ;  /* 0x00000005ff047290 */ /* 0x000fe200087fe4ff */
[----:B--2---:R-:W-:Y:S01]  /*01f0*/  IMAD R13, R11, 0x2, R24 ;  /* 0x000000020b0d7824 */ /* 0x004fe200078e0218 */
[----:B---3--:R-:W-:-:S04]  /*0200*/  IADD3 R12, PT, PT, R12, R11, RZ ;  /* 0x0000000b0c0c7210 */ /* 0x008fc80007ffe0ff */
[----:B------:R-:W-:Y:S01]  /*0210*/  LEA R12, R13, R12, 0x1 ;  /* 0x0000000c0d0c7211 */ /* 0x000fe200078e08ff */
[----:B----4-:R-:W-:-:S04]  /*0220*/  IMAD R13, R11, 0x3, R14 ;  /* 0x000000030b0d7824 */ /* 0x010fc800078e020e */
[----:B------:R-:W-:Y:S02]  /*0230*/  IMAD R12, R13, 0x3, R12 ;  /* 0x000000030d0c7824 */ /* 0x000fe400078e020c */
[----:B-----5:R-:W-:-:S05]  /*0240*/  IMAD R13, R11, 0x4, R22 ;  /* 0x000000040b0d7824 */ /* 0x020fca00078e0216 */
[----:B------:R-:W-:Y:S01]  /*0250*/  LEA R12, R13, R12, 0x2 ;  /* 0x0000000c0d0c7211 */ /* 0x000fe200078e10ff */
[C---:B------:R-:W-:Y:S02]  /*0260*/  IMAD R13, R11.reuse, 0x5, R16 ;  /* 0x000000050b0d7824 */ /* 0x040fe400078e0210 */
[----:B0-----:R-:W-:Y:S02]  /*0270*/  IMAD R3, R11, 0x6, R18 ;  /* 0x000000060b037824 */ /* 0x001fe400078e0212 */
[----:B------:R-:W-:Y:S02]  /*0280*/  IMAD R12, R13, 0x5, R12 ;  /* 0x000000050d0c7824 */ /* 0x000fe400078e020c */
[----:B------:R-:W-:Y:S02]  /*0290*/  IMAD R20, R11, 0x7, R20 ;  /* 0x000000070b147824 */ /* 0x000fe400078e0214 */
[----:B------:R-:W-:Y:S02]  /*02a0*/  IMAD R3, R3, 0x6, R12 ;  /* 0x0000000603037824 */ /* 0x000fe400078e020c */
[----:B------:R-:W-:-:S02]  /*02b0*/  IMAD R10, R11, 0x8, R10 ;  /* 0x000000080b0a7824 */ /* 0x000fc400078e020a */
[----:B------:R-:W-:Y:S02]  /*02c0*/  IMAD R3, R20, 0x7, R3 ;  /* 0x0000000714037824 */ /* 0x000fe400078e0203 */
[----:B------:R-:W-:-:S03]  /*02d0*/  IMAD R8, R11, 0x9, R8 ;  /* 0x000000090b087824 */ /* 0x000fc600078e0208 */
[----:B------:R-:W-:Y:S01]  /*02e0*/  LEA R3, R10, R3, 0x3 ;  /* 0x000000030a037211 */ /* 0x000fe200078e18ff */
[----:B------:R-:W-:-:S04]  /*02f0*/  IMAD R2, R11, 0xa, R7 ;  /* 0x0000000a0b027824 */ /* 0x000fc800078e0207 */
[----:B------:R-:W-:-:S04]  /*0300*/  IMAD R3, R8, 0x9, R3 ;  /* 0x0000000908037824 */ /* 0x000fc800078e0203 */
[----:B------:R-:W-:Y:S02]  /*0310*/  IMAD R2, R2, 0xa, R3 ;  /* 0x0000000a02027824 */ /* 0x000fe400078e0203 */
[C---:B------:R-:W-:Y:S02]  /*0320*/  IMAD R3, R11.reuse, 0xb, R6 ;  /* 0x0000000b0b037824 */ /* 0x040fe400078e0206 */
[----:B------:R-:W-:Y:S02]  /*0330*/  IMAD R5, R11, 0xc, R5 ;  /* 0x0000000c0b057824 */ /* 0x000fe400078e0205 */
[----:B------:R-:W-:Y:S02]  /*0340*/  IMAD R2, R3, 0xb, R2 ;  /* 0x0000000b03027824 */ /* 0x000fe400078e0202 */
[----:B------:R-:W-:Y:S02]  /*0350*/  IMAD R3, R11, 0xd, R4 ;  /* 0x0000000d0b037824 */ /* 0x000fe400078e0204 */
[----:B------:R-:W-:-:S04]  /*0360*/  IMAD R2, R5, 0xc, R2 ;  /* 0x0000000c05027824 */ /* 0x000fc800078e0202 */
[----:B------:R-:W-:Y:S02]  /*0370*/  IMAD R2, R3, 0xd, R2 ;  /* 0x0000000d03027824 */ /* 0x000fe400078e0202 */
[C---:B------:R-:W-:Y:S02]  /*0380*/  IMAD R3, R11.reuse, 0xe, R0 ;  /* 0x0000000e0b037824 */ /* 0x040fe400078e0200 */
[----:B------:R-:W-:Y:S02]  /*0390*/  IMAD R9, R11, 0xf, R9 ;  /* 0x0000000f0b097824 */ /* 0x000fe400078e0209 */
[----:B------:R-:W-:Y:S01]  /*03a0*/  IMAD R2, R3, 0xe, R2 ;  /* 0x0000000e03027824 */ /* 0x000fe200078e0202 */
[----:B------:R-:W-:Y:S01]  /*03b0*/  MOV R5, RZ ;  /* 0x000000ff00057202 */ /* 0x000fe20000000f00 */
[----:B------:R-:W-:Y:S01]  /*03c0*/  IMAD.U32 R7, RZ, RZ, UR7 ;  /* 0x00000007ff077e24 */ /* 0x000fe2000f8e00ff */
[----:B------:R-:W-:Y:S01]  /*03d0*/  MOV R12, UR4 ;  /* 0x00000004000c7c02 */ /* 0x000fe20008000f00 */
[----:B------:R-:W-:-:S07]  /*03e0*/  IMAD R0, R9, 0xf, R2 ;  /* 0x0000000f09007824 */ /* 0x000fce00078e0202 */
.L_x_1:
[----:B------:R-:W-:Y:S01]  /*03f0*/  MOV R2, R7 ;  /* 0x0000000700027202 */ /* 0x000fe20000000f00 */
[----:B------:R-:W-:Y:S01]  /*0400*/  IMAD.MOV.U32 R3, RZ, RZ, R12 ;  /* 0x000000ffff037224 */ /* 0x000fe200078e000c */
[----:B------:R-:W-:Y:S02]  /*0410*/  CS2R.32 R7, SR_CLOCKLO ;  /* 0x0000000000077805 */ /* 0x000fe40000005000 */
[----:B------:R-:W-:Y:S02]  /*0420*/  CS2R.32 R9, SR_CLOCKLO ;  /* 0x0000000000097805 */ /* 0x000fe40000005000 */
[----:B------:R-:W-:Y:S02]  /*0430*/  CS2R.32 R11, SR_CLOCKLO ;  /* 0x00000000000b7805 */ /* 0x000fe40000005000 */
[----:B------:R-:W-:Y:S02]  /*0440*/  CS2R.32 R13, SR_CLOCKLO ;  /* 0x00000000000d7805 */ /* 0x000fe40000005000 */
[----:B------:R-:W-:-:S02]  /*0450*/  CS2R.32 R15, SR_CLOCKLO ;  /* 0x00000000000f7805 */ /* 0x000fc40000005000 */
[----:B------:R-:W-:Y:S02]  /*0460*/  CS2R.32 R17, SR_CLOCKLO ;  /* 0x0000000000117805 */ /* 0x000fe40000005000 */
        /* <DEDUP_REMOVED lines=9> */
[----:B------:R-:W-:Y:S01]  /*0500*/  CS2R.32 R10, SR_CLOCKLO ;  /* 0x00000000000a7805 */ /* 0x000fe20000005000 */
[----:B------:R-:W-:Y:S01]  /*0510*/  STG.E desc[UR8][R2.64+-0x1c], R9 ;  /* 0xffffe40902007986 */ /* 0x000fe2000c101908 */
[----:B------:R-:W-:Y:S01]  /*0520*/  UISETP.GE.U32.AND UP0, UPT, UR6, 0x70, UPT ;  /* 0x000000700600788c */ /* 0x000fe2000bf06070 */
[----:B------:R-:W-:Y:S01]  /*0530*/  IADD3 R5, PT, PT, R0, R5, RZ ;  /* 0x0000000500057210 */ /* 0x000fe20007ffe0ff */
[----:B------:R-:W-:Y:S01]  /*0540*/  UIADD3 UR4, UPT, UPT, UR6, 0x10, URZ ;  /* 0x0000001006047890 */ /* 0x000fe2000fffe0ff */
[----:B------:R-:W-:Y:S04]  /*0550*/  STG.E desc[UR8][R2.64+-0x18], R11 ;  /* 0xffffe80b02007986 */ /* 0x000fe8000c101908 */
[----:B------:R-:W-:Y:S02]  /*0560*/  STG.E desc[UR8][R2.64+-0x14], R13 ;  /* 0xffffec0d02007986 */ /* 0x000fe4000c101908 */
[----:B------:R-:W-:-:S02]  /*0570*/  UMOV UR6, UR4 ;  /* 0x0000000400067c82 */ /* 0x000fc40008000000 */
[----:B------:R-:W-:Y:S04]  /*0580*/  STG.E desc[UR8][R2.64+-0x10], R15 ;  /* 0xfffff00f02007986 */ /* 0x000fe8000c101908 */
        /* <DEDUP_REMOVED lines=11> */
[----:B------:R0:W-:Y:S02]  /*0640*/  STG.E desc[UR8][R2.64+-0x20], R7 ;  /* 0xffffe00702007986 */ /* 0x0001e4000c101908 */
[----:B0-----:R-:W-:-:S04]  /*0650*/  IADD3 R7, P0, PT, R2, 0x40, RZ ;  /* 0x0000004002077810 */ /* 0x001fc80007f1e0ff */
[----:B------:R-:W-:Y:S01]  /*0660*/  IADD3.X R12, PT, PT, RZ, R3, RZ, P0, !PT ;  /* 0x00000003ff0c7210 */ /* 0x000fe200007fe4ff */
[----:B------:R-:W-:Y:S08]  /*0670*/  BRA.U !UP0, `(.L_x_1) ;  /* 0xfffffffd085c7547 */ /* 0x000ff0000b83ffff */
.L_x_0:
[----:B------:R-:W0:Y:S02]  /*0680*/  LDC.64 R2, c[0x0][0x388] ;  /* 0x0000e200ff027b82 */ /* 0x000e240000000a00 */
[----:B0-----:R-:W-:Y:S01]  /*0690*/  STG.E desc[UR8][R2.64], R5 ;  /* 0x0000000502007986 */ /* 0x001fe2000c101908 */
[----:B------:R-:W-:Y:S05]  /*06a0*/  EXIT ;  /* 0x000000000000794d */ /* 0x000fea0003800000 */
.L_x_2:
[----:B------:R-:W-:-:S00]  /*06b0*/  BRA `(.L_x_2) ;  /* 0xfffffffc00fc7947 */ /* 0x000fc0000383ffff */
[----:B------:R-:W-:-:S00]  /*06c0*/  NOP ;  /* 0x0000000000007918 */ /* 0x000fc00000000000 */
        /* <DEDUP_REMOVED lines=11> */
.L_x_4:


//--------------------- .text._Z11batch_clockPj   --------------------------
	.section	.text._Z11batch_clockPj,"ax",@progbits
	.align	128
        .global         _Z11batch_clockPj
        .type           _Z11batch_clockPj,@function
        .size           _Z11batch_clockPj,(.L_x_5 - _Z11batch_clockPj)
        .other          _Z11batch_clockPj,@"STO_CUDA_ENTRY STV_DEFAULT"
_Z11batch_clockPj:
.text._Z11batch_clockPj:
[----:B------:R-:W-:Y:S01]  /*0000*/  LDC R1, c[0x0][0x37c] ;  /* 0x0000df00ff017b82 */ /* 0x000fe20000000800 */
[----:B------:R-:W0:Y:S02]  /*0010*/  S2R R0, SR_TID.X ;  /* 0x0000000000007919 */ /* 0x000e240000002100 */
[----:B0-----:R-:W-:-:S13]  /*0020*/  ISETP.NE.AND P0, PT, R0, RZ, PT ;  /* 0x000000ff0000720c */ /* 0x001fda0003f05270 */
[----:B------:R-:W-:Y:S05]  /*0030*/  @P0 EXIT ;  /* 0x000000000000094d */ /* 0x000fea0003800000 */
[----:B------:R-:W0:Y:S01]  /*0040*/  LDCU.64 UR4, c[0x0][0x358] ;  /* 0x00006b00ff0477ac */ /* 0x000e220008000a00 */
[----:B------:R-:W-:Y:S01]  /*0050*/  NOP ;  /* 0x0000000000007918 */ /* 0x000fe20000000000 */
        /* <DEDUP_REMOVED lines=16> */
[----:B------:R-:W0:Y:S02]  /*0160*/  LDC.64 R2, c[0x0][0x380] ;  /* 0x0000e000ff027b82 */ /* 0x000e240000000a00 */
[----:B0-----:R0:W-:Y:S04]  /*0170*/  STG.E desc[UR4][R2.64], R5 ;  /* 0x0000000502007986 */ /* 0x0011e8000c101904 */
[----:B------:R1:W-:Y:S04]  /*0180*/  STG.E desc[UR4][R2.64+0x4], R7 ;  /* 0x0000040702007986 */ /* 0x0003e8000c101904 */
        /* <DEDUP_REMOVED lines=13> */
[----:B------:R5:W-:Y:S01]  /*0260*/  STG.E desc[UR4][R2.64+0x3c], R6 ;  /* 0x00003c0602007986 */ /* 0x000be2000c101904 */
[----:B0-----:R-:W-:-:S02]  /*0270*/  CS2R.32 R5, SR_CLOCKLO ;  /* 0x0000000000057805 */ /* 0x001fc40000005000 */
[----:B-1----:R-:W-:Y:S02]  /*0280*/  CS2R.32 R7, SR_CLOCKLO ;  /* 0x0000000000077805 */ /* 0x002fe40000005000 */
[----:B--2---:R-:W-:Y:S02]  /*0290*/  CS2R.32 R9, SR_CLOCKLO ;  /* 0x0000000000097805 */ /* 0x004fe40000005000 */
[----:B---3--:R-:W-:Y:S02]  /*02a0*/  CS2R.32 R11, SR_CLOCKLO ;  /* 0x00000000000b7805 */ /* 0x008fe40000005000 */
[----:B----4-:R-:W-:Y:S02]  /*02b0*/  CS2R.32 R13, SR_CLOCKLO ;  /* 0x00000000000d7805 */ /* 0x010fe40000005000 */
[----:B-----5:R-:W-:Y:S02]  /*02c0*/  CS2R.32 R15, SR_CLOCKLO ;  /* 0x00000000000f7805 */ /* 0x020fe40000005000 */
        /* <DEDUP_REMOVED lines=9> */
[----:B------:R-:W-:Y:S01]  /*0360*/  CS2R.32 R6, SR_CLOCKLO ;  /* 0x0000000000067805 */ /* 0x000fe20000005000 */
        /* <DEDUP_REMOVED lines=207> */
[----:B------:R-:W-:Y:S01]  /*1060*/  STG.E desc[UR4][R2.64+0x1fc], R6 ;  /* 0x0001fc0602007986 */ /* 0x000fe2000c101904 */
[----:B------:R-:W-:Y:S05]  /*1070*/  EXIT ;  /* 0x000000000000794d */ /* 0x000fea0003800000 */
.L_x_3:
        /* <DEDUP_REMOVED lines=16> */
.L_x_5:


//--------------------- .nv.shared.reserved.0     --------------------------
	.section	.nv.shared.reserved.0,"aw",@nobits
	.weak		__nv_reservedSMEM_offset_0_alias
	.size		__nv_reservedSMEM_offset_0_alias, 0, 64
	.other		__nv_reservedSMEM_offset_0_alias,@"STO_CUDA_RESERVED_SHARED STV_DEFAULT"
__nv_reservedSMEM_offset_0_alias:
	.zero		0
	.zero		64


//--------------------- .nv.constant0._Z12batch_clock2PjPiPKiii --------------------------
	.section	.nv.constant0._Z12batch_clock2PjPiPKiii,"a",@progbits
	.sectionflags	@""
	.align	4
.nv.constant0._Z12batch_clock2PjPiPKiii:
	.zero		928


//--------------------- .nv.constant0._Z11batch_clockPj --------------------------
	.section	.nv.constant0._Z11batch_clockPj,"a",@progbits
	.sectionflags	@""
	.align	4
.nv.constant0._Z11batch_clockPj:
	.zero		904


//--------------------- SYMBOLS --------------------------

	.type		.nv.reservedSmem.offset0,@object
	.size		.nv.reservedSmem.offset0,0x4
